	.headerflags	@"EF_CUDA_TEXMODE_UNIFIED EF_CUDA_64BIT_ADDRESS EF_CUDA_SM86 EF_CUDA_VIRTUAL_SM(EF_CUDA_SM86)"
	.elftype	@"ET_EXEC"


//--------------------- .nv.info                  --------------------------
	.section	.nv.info,"",@"SHT_CUDA_INFO"
	.align	4


	//----- nvinfo : EIATTR_REGCOUNT
	.align		4
        /*0000*/ 	.byte	0x04, 0x2f
        /*0002*/ 	.short	(.L_1 - .L_0)
	.align		4
.L_0:
        /*0004*/ 	.word	index@(triton_per_fused_add_2)
        /*0008*/ 	.word	0x00000020


	//----- nvinfo : EIATTR_FRAME_SIZE
	.align		4
.L_1:
        /*000c*/ 	.byte	0x04, 0x11
        /*000e*/ 	.short	(.L_3 - .L_2)
	.align		4
.L_2:
        /*0010*/ 	.word	index@(triton_per_fused_add_2)
        /*0014*/ 	.word	0x00000000


	//----- nvinfo : EIATTR_MIN_STACK_SIZE
	.align		4
.L_3:
        /*0018*/ 	.byte	0x04, 0x12
        /*001a*/ 	.short	(.L_5 - .L_4)
	.align		4
.L_4:
        /*001c*/ 	.word	index@(triton_per_fused_add_2)
        /*0020*/ 	.word	0x00000000
.L_5:


//--------------------- .nv.info.triton_per_fused_add_2 --------------------------
	.section	.nv.info.triton_per_fused_add_2,"",@"SHT_CUDA_INFO"
	.sectionflags	@""
	.align	4


	//----- nvinfo : EIATTR_CUDA_API_VERSION
	.align		4
        /*0000*/ 	.byte	0x04, 0x37
        /*0002*/ 	.short	(.L_7 - .L_6)
.L_6:
        /*0004*/ 	.word	0x00000080


	//----- nvinfo : EIATTR_SW2861232_WAR
	.align		4
.L_7:
        /*0008*/ 	.byte	0x01, 0x35
	.zero		2


	//----- nvinfo : EIATTR_PARAM_CBANK
	.align		4
        /*000c*/ 	.byte	0x04, 0x0a
        /*000e*/ 	.short	(.L_9 - .L_8)
	.align		4
.L_8:
        /*0010*/ 	.word	index@(.nv.constant0.triton_per_fused_add_2)
        /*0014*/ 	.short	0x0160
        /*0016*/ 	.short	0x0038


	//----- nvinfo : EIATTR_CBANK_PARAM_SIZE
	.align		4
.L_9:
        /*0018*/ 	.byte	0x03, 0x19
        /*001a*/ 	.short	0x0038


	//----- nvinfo : EIATTR_KPARAM_INFO
	.align		4
        /*001c*/ 	.byte	0x04, 0x17
        /*001e*/ 	.short	(.L_11 - .L_10)
.L_10:
        /*0020*/ 	.word	0x00000000
        /*0024*/ 	.short	0x0007
        /*0026*/ 	.short	0x0030
        /*0028*/ 	.byte	0x00, 0xf4, 0x21, 0x00


	//----- nvinfo : EIATTR_KPARAM_INFO
	.align		4
.L_11:
        /*002c*/ 	.byte	0x04, 0x17
        /*002e*/ 	.short	(.L_13 - .L_12)
.L_12:
        /*0030*/ 	.word	0x00000000
        /*0034*/ 	.short	0x0006
        /*0036*/ 	.short	0x0028
        /*0038*/ 	.byte	0x00, 0xf0, 0x11, 0x00


	//----- nvinfo : EIATTR_KPARAM_INFO
	.align		4
.L_13:
        /*003c*/ 	.byte	0x04, 0x17
        /*003e*/ 	.short	(.L_15 - .L_14)
.L_14:
        /*0040*/ 	.word	0x00000000
        /*0044*/ 	.short	0x0005
        /*0046*/ 	.short	0x0024
        /*0048*/ 	.byte	0x00, 0xf0, 0x11, 0x00


	//----- nvinfo : EIATTR_KPARAM_INFO
	.align		4
.L_15:
        /*004c*/ 	.byte	0x04, 0x17
        /*004e*/ 	.short	(.L_17 - .L_16)
.L_16:
        /*0050*/ 	.word	0x00000000
        /*0054*/ 	.short	0x0004
        /*0056*/ 	.short	0x0020
        /*0058*/ 	.byte	0x00, 0xf0, 0x11, 0x00


	//----- nvinfo : EIATTR_KPARAM_INFO
	.align		4
.L_17:
        /*005c*/ 	.byte	0x04, 0x17
        /*005e*/ 	.short	(.L_19 - .L_18)
.L_18:
        /*0060*/ 	.word	0x00000000
        /*0064*/ 	.short	0x0003
        /*0066*/ 	.short	0x0018
        /*0068*/ 	.byte	0x00, 0xf4, 0x21, 0x00


	//----- nvinfo : EIATTR_KPARAM_INFO
	.align		4
.L_19:
        /*006c*/ 	.byte	0x04, 0x17
        /*006e*/ 	.short	(.L_21 - .L_20)
.L_20:
        /*0070*/ 	.word	0x00000000
        /*0074*/ 	.short	0x0002
        /*0076*/ 	.short	0x0010
        /*0078*/ 	.byte	0x00, 0xf4, 0x21, 0x00


	//----- nvinfo : EIATTR_KPARAM_INFO
	.align		4
.L_21:
        /*007c*/ 	.byte	0x04, 0x17
        /*007e*/ 	.short	(.L_23 - .L_22)
.L_22:
        /*0080*/ 	.word	0x00000000
        /*0084*/ 	.short	0x0001
        /*0086*/ 	.short	0x0008
        /*0088*/ 	.byte	0x00, 0xf4, 0x21, 0x00


	//----- nvinfo : EIATTR_KPARAM_INFO
	.align		4
.L_23:
        /*008c*/ 	.byte	0x04, 0x17
        /*008e*/ 	.short	(.L_25 - .L_24)
.L_24:
        /*0090*/ 	.word	0x00000000
        /*0094*/ 	.short	0x0000
        /*0096*/ 	.short	0x0000
        /*0098*/ 	.byte	0x00, 0xf4, 0x21, 0x00


	//----- nvinfo : EIATTR_MAXREG_COUNT
	.align		4
.L_25:
        /*009c*/ 	.byte	0x03, 0x1b
        /*009e*/ 	.short	0x00ff


	//----- nvinfo : EIATTR_COOP_GROUP_MASK_REGIDS
	.align		4
        /*00a0*/ 	.byte	0x04, 0x29
        /*00a2*/ 	.short	(.L_27 - .L_26)


	//   ....[0]....
.L_26:
        /*00a4*/ 	.word	0xffffffff


	//   ....[1]....
        /*00a8*/ 	.word	0xffffffff


	//   ....[2]....
        /*00ac*/ 	.word	0xffffffff


	//   ....[3]....
        /*00b0*/ 	.word	0xffffffff


	//   ....[4]....
        /*00b4*/ 	.word	0xffffffff


	//   ....[5]....
        /*00b8*/ 	.word	0xffffffff


	//   ....[6]....
        /*00bc*/ 	.word	0xffffffff


	//   ....[7]....
        /*00c0*/ 	.word	0xffffffff


	//   ....[8]....
        /*00c4*/ 	.word	0xffffffff


	//   ....[9]....
        /*00c8*/ 	.word	0xffffffff


	//   ....[10]....
        /*00cc*/ 	.word	0xffffffff


	//   ....[11]....
        /*00d0*/ 	.word	0xffffffff


	//   ....[12]....
        /*00d4*/ 	.word	0xffffffff


	//   ....[13]....
        /*00d8*/ 	.word	0xffffffff


	//   ....[14]....
        /*00dc*/ 	.word	0xffffffff


	//   ....[15]....
        /*00e0*/ 	.word	0xffffffff


	//   ....[16]....
        /*00e4*/ 	.word	0xffffffff


	//   ....[17]....
        /*00e8*/ 	.word	0xffffffff


	//   ....[18]....
        /*00ec*/ 	.word	0xffffffff


	//   ....[19]....
        /*00f0*/ 	.word	0xffffffff


	//   ....[20]....
        /*00f4*/ 	.word	0xffffffff


	//   ....[21]....
        /*00f8*/ 	.word	0xffffffff


	//   ....[22]....
        /*00fc*/ 	.word	0xffffffff


	//   ....[23]....
        /*0100*/ 	.word	0xffffffff


	//   ....[24]....
        /*0104*/ 	.word	0xffffffff


	//   ....[25]....
        /*0108*/ 	.word	0xffffffff


	//   ....[26]....
        /*010c*/ 	.word	0xffffffff


	//   ....[27]....
        /*0110*/ 	.word	0xffffffff


	//   ....[28]....
        /*0114*/ 	.word	0xffffffff


	//   ....[29]....
        /*0118*/ 	.word	0xffffffff


	//   ....[30]....
        /*011c*/ 	.word	0xffffffff


	//   ....[31]....
        /*0120*/ 	.word	0xffffffff


	//   ....[32]....
        /*0124*/ 	.word	0xffffffff


	//   ....[33]....
        /*0128*/ 	.word	0xffffffff


	//----- nvinfo : EIATTR_COOP_GROUP_INSTR_OFFSETS
	.align		4
.L_27:
        /*012c*/ 	.byte	0x04, 0x28
        /*012e*/ 	.short	(.L_29 - .L_28)


	//   ....[0]....
.L_28:
        /*0130*/ 	.word	0x00000750


	//   ....[1]....
        /*0134*/ 	.word	0x00000790


	//   ....[2]....
        /*0138*/ 	.word	0x00000800


	//   ....[3]....
        /*013c*/ 	.word	0x00000820


	//   ....[4]....
        /*0140*/ 	.word	0x00000880


	//   ....[5]....
        /*0144*/ 	.word	0x000008b0


	//   ....[6]....
        /*0148*/ 	.word	0x00000900


	//   ....[7]....
        /*014c*/ 	.word	0x00000910


	//   ....[8]....
        /*0150*/ 	.word	0x00000970


	//   ....[9]....
        /*0154*/ 	.word	0x000009c0


	//   ....[10]....
        /*0158*/ 	.word	0x00000a00


	//   ....[11]....
        /*015c*/ 	.word	0x00000a10


	//   ....[12]....
        /*0160*/ 	.word	0x00000a70


	//   ....[13]....
        /*0164*/ 	.word	0x00000ac0


	//   ....[14]....
        /*0168*/ 	.word	0x00000b30


	//   ....[15]....
        /*016c*/ 	.word	0x00000b70


	//   ....[16]....
        /*0170*/ 	.word	0x00000cb0


	//   ....[17]....
        /*0174*/ 	.word	0x00001090


	//   ....[18]....
        /*0178*/ 	.word	0x00001100


	//   ....[19]....
        /*017c*/ 	.word	0x00001120


	//   ....[20]....
        /*0180*/ 	.word	0x000011a0


	//   ....[21]....
        /*0184*/ 	.word	0x000011c0


	//   ....[22]....
        /*0188*/ 	.word	0x000011e0


	//   ....[23]....
        /*018c*/ 	.word	0x000011f0


	//   ....[24]....
        /*0190*/ 	.word	0x00001220


	//   ....[25]....
        /*0194*/ 	.word	0x00001240


	//   ....[26]....
        /*0198*/ 	.word	0x00001260


	//   ....[27]....
        /*019c*/ 	.word	0x00001270


	//   ....[28]....
        /*01a0*/ 	.word	0x000012b0


	//   ....[29]....
        /*01a4*/ 	.word	0x000012d0


	//   ....[30]....
        /*01a8*/ 	.word	0x000012e0


	//   ....[31]....
        /*01ac*/ 	.word	0x000012f0


	//   ....[32]....
        /*01b0*/ 	.word	0x00001320


	//   ....[33]....
        /*01b4*/ 	.word	0x000013f0


	//----- nvinfo : EIATTR_EXIT_INSTR_OFFSETS
	.align		4
.L_29:
        /*01b8*/ 	.byte	0x04, 0x1c
        /*01ba*/ 	.short	(.L_31 - .L_30)


	//   ....[0]....
.L_30:
        /*01bc*/ 	.word	0x000014f0


	//   ....[1]....
        /*01c0*/ 	.word	0x00001530


	//----- nvinfo : EIATTR_REQNTID
	.align		4
.L_31:
        /*01c4*/ 	.byte	0x04, 0x10
        /*01c6*/ 	.short	(.L_33 - .L_32)
.L_32:
        /*01c8*/ 	.word	0x00000040
        /*01cc*/ 	.word	0x00000001
        /*01d0*/ 	.word	0x00000001
.L_33:


//--------------------- .nv.callgraph             --------------------------
	.section	.nv.callgraph,"",@"SHT_CUDA_CALLGRAPH"
	.align	4
	.sectionentsize	8
	.align		4
        /*0000*/ 	.word	0x00000000
	.align		4
        /*0004*/ 	.word	0xffffffff
	.align		4
        /*0008*/ 	.word	0x00000000
	.align		4
        /*000c*/ 	.word	0xfffffffe
	.align		4
        /*0010*/ 	.word	0x00000000
	.align		4
        /*0014*/ 	.word	0xfffffffd
	.align		4
        /*0018*/ 	.word	0x00000000
	.align		4
        /*001c*/ 	.word	0xfffffffc


//--------------------- .nv.rel.action            --------------------------
	.section	.nv.rel.action,"",@"SHT_CUDA_RELOCINFO"
	.align	8
	.sectionentsize	8
        /*0000*/ 	.byte	0x73, 0x00, 0x00, 0x00, 0x00, 0x00, 0x00, 0x00, 0x00, 0x00, 0x00, 0x11, 0x25, 0x00, 0x05, 0x36


//--------------------- .nv.constant0.triton_per_fused_add_2 --------------------------
	.section	.nv.constant0.triton_per_fused_add_2,"a",@progbits
	.sectionflags	@""
	.align	4
.nv.constant0.triton_per_fused_add_2:
	.zero		408


//--------------------- .text.triton_per_fused_add_2 --------------------------
	.section	.text.triton_per_fused_add_2,"ax",@progbits
	.sectionflags	@"SHF_BARRIERS=1"
	.sectioninfo	@"SHI_REGISTERS=32"
	.align	128
        .global         triton_per_fused_add_2
        .type           triton_per_fused_add_2,@function
        .size           triton_per_fused_add_2,(.L_x_1 - triton_per_fused_add_2)
        .other          triton_per_fused_add_2,@"STO_CUDA_ENTRY STV_DEFAULT"
triton_per_fused_add_2:
.text.triton_per_fused_add_2:
[----:B------:R-:W-:Y:S02]  /*0000*/  IMAD.MOV.U32 R1, RZ, RZ, c[0x0][0x28] ;  /* 0x00000a00ff017624 */ /* 0x000fe400078e00ff */
[----:B------:R-:W0:Y:S01]  /*0010*/  S2R R0, SR_CTAID.X ;  /* 0x0000000000007919 */ /* 0x000e220000002500 */
[----:B------:R-:W-:Y:S01]  /*0020*/  IMAD.MOV.U32 R18, RZ, RZ, 0x4 ;  /* 0x00000004ff127424 */ /* 0x000fe200078e00ff */
[----:B------:R-:W-:Y:S01]  /*0030*/  CS2R R10, SRZ ;  /* 0x00000000000a7805 */ /* 0x000fe2000001ff00 */
[----:B------:R-:W-:Y:S01]  /*0040*/  CS2R R14, SRZ ;  /* 0x00000000000e7805 */ /* 0x000fe2000001ff00 */
[----:B------:R-:W1:Y:S04]  /*0050*/  S2R R3, SR_CTAID.Y ;  /* 0x0000000000037919 */ /* 0x000e680000002600 */
[----:B------:R-:W2:Y:S01]  /*0060*/  S2R R2, SR_TID.X ;  /* 0x0000000000027919 */ /* 0x000ea20000002100 */
[----:B0-----:R-:W-:-:S04]  /*0070*/  ISETP.GE.U32.AND P0, PT, R0, 0x40, PT ;  /* 0x000000400000780c */ /* 0x001fc80003f06070 */
[C---:B-1----:R-:W-:Y:S01]  /*0080*/  ISETP.EQ.AND P0, PT, R3.reuse, RZ, !P0 ;  /* 0x000000ff0300720c */ /* 0x042fe20004702270 */
[----:B------:R-:W-:Y:S02]  /*0090*/  IMAD.SHL.U32 R17, R3, 0x8, RZ ;  /* 0x0000000803117824 */ /* 0x000fe400078e00ff */
[----:B--2---:R-:W-:Y:S01]  /*00a0*/  IMAD.SHL.U32 R20, R2, 0x4, RZ ;  /* 0x0000000402147824 */ /* 0x004fe200078e00ff */
[----:B------:R-:W-:-:S04]  /*00b0*/  SHF.R.U32.HI R26, RZ, 0x4, R2 ;  /* 0x00000004ff1a7819 */ /* 0x000fc80000011602 */
[----:B------:R-:W-:Y:S02]  /*00c0*/  LOP3.LUT R9, R20, 0x3c, RZ, 0xc0, !PT ;  /* 0x0000003c14097812 */ /* 0x000fe400078ec0ff */
[----:B------:R-:W-:-:S03]  /*00d0*/  SGXT.U32 R26, R26, 0x2 ;  /* 0x000000021a1a781a */ /* 0x000fc60000000000 */
[----:B------:R-:W-:Y:S02]  /*00e0*/  @P0 IMAD.MOV.U32 R4, RZ, RZ, 0x0 ;  /* 0x00000000ff040424 */ /* 0x000fe400078e00ff */
[----:B------:R-:W-:Y:S01]  /*00f0*/  @P0 IMAD.MOV.U32 R5, RZ, RZ, 0x14f00000 ;  /* 0x14f00000ff050424 */ /* 0x000fe200078e00ff */
[----:B------:R-:W-:Y:S01]  /*0100*/  LOP3.LUT R8, R26, R17, RZ, 0xfc, !PT ;  /* 0x000000111a087212 */ /* 0x000fe200078efcff */
[----:B------:R0:W1:Y:S01]  /*0110*/  @P0 R2UR UR4, R4 ;  /* 0x00000000040403c2 */ /* 0x00006200000e0000 */
[----:B------:R-:W-:Y:S02]  /*0120*/  @P0 IMAD.MOV.U32 R6, RZ, RZ, 0x0 ;  /* 0x00000000ff060424 */ /* 0x000fe400078e00ff */
[----:B------:R-:W-:Y:S02]  /*0130*/  @P0 IMAD.MOV.U32 R7, RZ, RZ, 0x14f00000 ;  /* 0x14f00000ff070424 */ /* 0x000fe400078e00ff */
[----:B------:R-:W-:-:S03]  /*0140*/  IMAD R9, R0, 0x40, R9 ;  /* 0x0000004000097824 */ /* 0x000fc600078e0209 */
[----:B------:R0:W1:Y:S01]  /*0150*/  @P0 R2UR UR5, R5 ;  /* 0x00000000050503c2 */ /* 0x00006200000e0000 */
[----:B------:R-:W-:Y:S02]  /*0160*/  IMAD R13, R8, 0x1000, R9 ;  /* 0x00001000080d7824 */ /* 0x000fe400078e0209 */
[----:B------:R-:W-:-:S03]  /*0170*/  CS2R R8, SRZ ;  /* 0x0000000000087805 */ /* 0x000fc6000001ff00 */
[C---:B------:R-:W-:Y:S02]  /*0180*/  IADD3 R21, R13.reuse, 0x4000, RZ ;  /* 0x000040000d157810 */ /* 0x040fe40007ffe0ff */
[----:B------:R2:W3:Y:S01]  /*0190*/  @P0 R2UR UR6, R6 ;  /* 0x00000000060603c2 */ /* 0x0004e200000e0000 */
[----:B0-----:R-:W-:Y:S02]  /*01a0*/  IMAD.WIDE R4, R13, R18, c[0x0][0x160] ;  /* 0x000058000d047625 */ /* 0x001fe400078e0212 */
[----:B------:R-:W-:-:S05]  /*01b0*/  CS2R R12, SRZ ;  /* 0x00000000000c7805 */ /* 0x000fca000001ff00 */
[----:B------:R2:W3:Y:S02]  /*01c0*/  @P0 R2UR UR7, R7 ;  /* 0x00000000070703c2 */ /* 0x0004e400000e0000 */
[----:B--2---:R-:W-:Y:S01]  /*01d0*/  IMAD.WIDE R6, R21, R18, c[0x0][0x160] ;  /* 0x0000580015067625 */ /* 0x004fe200078e0212 */
[----:B-1----:R0:W2:Y:S04]  /*01e0*/  @P0 LDG.E.EL.128 R8, desc[UR4][R4.64] ;  /* 0x0000000404080981 */ /* 0x0020a8200c2e1d00 */
[----:B---3--:R1:W3:Y:S01]  /*01f0*/  @P0 LDG.E.EL.128 R12, desc[UR6][R6.64] ;  /* 0x00000006060c0981 */ /* 0x0082e2200c2e1d00 */
[----:B------:R-:W-:Y:S01]  /*0200*/  IMAD.SHL.U32 R21, R2, 0x20, RZ ;  /* 0x0000002002157824 */ /* 0x000fe200078e00ff */
[----:B------:R-:W-:Y:S01]  /*0210*/  LOP3.LUT R28, R20, 0xf8, RZ, 0xc0, !PT ;  /* 0x000000f8141c7812 */ /* 0x000fe200078ec0ff */
[----:B------:R-:W-:-:S02]  /*0220*/  @P0 IMAD.MOV.U32 R23, RZ, RZ, 0x14f00000 ;  /* 0x14f00000ff170424 */ /* 0x000fc400078e00ff */
[----:B------:R-:W-:Y:S01]  /*0230*/  @P0 IMAD.MOV.U32 R24, RZ, RZ, 0x0 ;  /* 0x00000000ff180424 */ /* 0x000fe200078e00ff */
[----:B------:R-:W-:Y:S01]  /*0240*/  LOP3.LUT R27, R21, 0x1e0, RZ, 0xc0, !PT ;  /* 0x000001e0151b7812 */ /* 0x000fe200078ec0ff */
[----:B------:R4:W5:Y:S01]  /*0250*/  @P0 R2UR UR5, R23 ;  /* 0x00000000170503c2 */ /* 0x00096200000e0000 */
[----:B------:R-:W-:Y:S01]  /*0260*/  LOP3.LUT R21, R17, 0x4, R20, 0xf8, !PT ;  /* 0x0000000411157812 */ /* 0x000fe200078ef814 */
[----:B------:R-:W-:Y:S01]  /*0270*/  @P0 IMAD.MOV.U32 R25, RZ, RZ, 0x14f00000 ;  /* 0x14f00000ff190424 */ /* 0x000fe200078e00ff */
[C---:B0-----:R-:W-:Y:S01]  /*0280*/  LOP3.LUT R4, R27.reuse, 0x8, RZ, 0xfc, !PT ;  /* 0x000000081b047812 */ /* 0x041fe200078efcff */
[----:B------:R-:W-:Y:S01]  /*0290*/  @P0 IMAD.MOV.U32 R22, RZ, RZ, 0x0 ;  /* 0x00000000ff160424 */ /* 0x000fe200078e00ff */
[C---:B------:R-:W-:Y:S01]  /*02a0*/  LOP3.LUT R26, R27.reuse, R26, RZ, 0xfc, !PT ;  /* 0x0000001a1b1a7212 */ /* 0x040fe200078efcff */
[----:B------:R-:W-:Y:S01]  /*02b0*/  IMAD R29, R0, 0x200, R21 ;  /* 0x00000200001d7824 */ /* 0x000fe200078e0215 */
[----:B------:R-:W-:Y:S01]  /*02c0*/  SHF.R.U32.HI R5, RZ, 0x1, R27 ;  /* 0x00000001ff057819 */ /* 0x000fe2000001161b */
[----:B------:R0:W2:Y:S01]  /*02d0*/  @P0 R2UR UR6, R24 ;  /* 0x00000000180603c2 */ /* 0x0000a200000e0000 */
[C---:B-1----:R-:W-:Y:S01]  /*02e0*/  LOP3.LUT R6, R27.reuse, 0x10, RZ, 0xfc, !PT ;  /* 0x000000101b067812 */ /* 0x042fe200078efcff */
[----:B------:R-:W-:Y:S01]  /*02f0*/  IMAD.IADD R29, R28, 0x1, R29 ;  /* 0x000000011c1d7824 */ /* 0x000fe200078e021d */
[----:B------:R-:W-:Y:S01]  /*0300*/  LOP3.LUT R27, R27, 0x18, RZ, 0xfc, !PT ;  /* 0x000000181b1b7812 */ /* 0x000fe200078efcff */
[----:B------:R-:W-:Y:S01]  /*0310*/  IMAD R21, R26, 0x4, R5 ;  /* 0x000000041a157824 */ /* 0x000fe200078e0205 */
[----:B------:R-:W-:-:S02]  /*0320*/  SHF.R.U32.HI R7, RZ, 0x1, R4 ;  /* 0x00000001ff077819 */ /* 0x000fc40000011604 */
[----:B----4-:R-:W-:Y:S01]  /*0330*/  SHF.R.U32.HI R23, RZ, 0x1, R6 ;  /* 0x00000001ff177819 */ /* 0x010fe20000011606 */
[----:B------:R1:W4:Y:S01]  /*0340*/  @P0 R2UR UR7, R25 ;  /* 0x00000000190703c2 */ /* 0x00032200000e0000 */
[----:B------:R-:W-:Y:S01]  /*0350*/  SHF.R.U32.HI R27, RZ, 0x1, R27 ;  /* 0x00000001ff1b7819 */ /* 0x000fe2000001161b */
[C---:B0-----:R-:W-:Y:S01]  /*0360*/  IMAD R24, R26.reuse, 0x4, R7 ;  /* 0x000000041a187824 */ /* 0x041fe200078e0207 */
[----:B------:R-:W-:Y:S01]  /*0370*/  CS2R R4, SRZ ;  /* 0x0000000000047805 */ /* 0x000fe2000001ff00 */
[----:B------:R-:W-:Y:S01]  /*0380*/  CS2R R6, SRZ ;  /* 0x0000000000067805 */ /* 0x000fe2000001ff00 */
[----:B-1----:R-:W-:-:S03]  /*0390*/  IMAD R25, R26, 0x4, R23 ;  /* 0x000000041a197824 */ /* 0x002fc600078e0217 */
[----:B------:R0:W5:Y:S01]  /*03a0*/  @P0 R2UR UR4, R22 ;  /* 0x00000000160403c2 */ /* 0x00016200000e0000 */
[----:B------:R-:W-:Y:S02]  /*03b0*/  IMAD R26, R26, 0x4, R27 ;  /* 0x000000041a1a7824 */ /* 0x000fe400078e021b */
[CC--:B0-----:R-:W-:Y:S01]  /*03c0*/  IMAD.WIDE R22, R29.reuse, R18.reuse, c[0x0][0x168] ;  /* 0x00005a001d167625 */ /* 0x0c1fe200078e0212 */
[----:B------:R-:W-:Y:S01]  /*03d0*/  IADD3 R29, R29, 0x100, RZ ;  /* 0x000001001d1d7810 */ /* 0x000fe20007ffe0ff */
[----:B--2---:R-:W-:Y:S04]  /*03e0*/  STS [R21], R8 ;  /* 0x0000000815007388 */ /* 0x004fe80000000800 */
[----:B------:R0:W-:Y:S04]  /*03f0*/  STS [R24+0x20], R9 ;  /* 0x0000200918007388 */ /* 0x0001e80000000800 */
[----:B------:R-:W-:Y:S04]  /*0400*/  STS [R25+0x40], R10 ;  /* 0x0000400a19007388 */ /* 0x000fe80000000800 */
[----:B------:R1:W-:Y:S04]  /*0410*/  STS [R26+0x60], R11 ;  /* 0x0000600b1a007388 */ /* 0x0003e80000000800 */
[----:B---3--:R-:W-:Y:S04]  /*0420*/  STS [R21+0x10], R12 ;  /* 0x0000100c15007388 */ /* 0x008fe80000000800 */
[----:B------:R2:W-:Y:S04]  /*0430*/  STS [R24+0x30], R13 ;  /* 0x0000300d18007388 */ /* 0x0005e80000000800 */
[----:B------:R3:W-:Y:S04]  /*0440*/  STS [R25+0x50], R14 ;  /* 0x0000500e19007388 */ /* 0x0007e80000000800 */
[----:B------:R3:W-:Y:S04]  /*0450*/  STS [R26+0x70], R15 ;  /* 0x0000700f1a007388 */ /* 0x0007e80000000800 */
[----:B------:R-:W-:Y:S01]  /*0460*/  BAR.SYNC.DEFER_BLOCKING 0x0 ;  /* 0x0000000000007b1d */ /* 0x000fe20000010000 */
[----:B0-----:R-:W-:Y:S01]  /*0470*/  CS2R R8, SRZ ;  /* 0x0000000000087805 */ /* 0x001fe2000001ff00 */
[----:B-1----:R-:W-:Y:S01]  /*0480*/  CS2R R10, SRZ ;  /* 0x00000000000a7805 */ /* 0x002fe2000001ff00 */
[----:B--2---:R-:W-:-:S03]  /*0490*/  IMAD.WIDE R12, R29, R18, c[0x0][0x168] ;  /* 0x00005a001d0c7625 */ /* 0x004fc600078e0212 */
[----:B-----5:R0:W2:Y:S04]  /*04a0*/  @P0 LDG.E.EL.128 R4, desc[UR4][R22.64] ;  /* 0x0000000416040981 */ /* 0x0200a8200c2e1d00 */
[----:B----4-:R1:W4:Y:S01]  /*04b0*/  @P0 LDG.E.EL.128 R8, desc[UR6][R12.64] ;  /* 0x000000060c080981 */ /* 0x010322200c2e1d00 */
[----:B------:R-:W-:Y:S01]  /*04c0*/  IMAD.SHL.U32 R21, R2, 0x2, RZ ;  /* 0x0000000202157824 */ /* 0x000fe200078e00ff */
[C---:B---3--:R-:W-:Y:S01]  /*04d0*/  LOP3.LUT R14, R20.reuse, 0xfc, RZ, 0xc0, !PT ;  /* 0x000000fc140e7812 */ /* 0x048fe200078ec0ff */
[----:B------:R-:W-:Y:S01]  /*04e0*/  ULDC.64 UR4, c[0x0][0x118] ;  /* 0x0000460000047ab9 */ /* 0x000fe20000000a00 */
[----:B------:R-:W-:Y:S02]  /*04f0*/  LOP3.LUT R20, R20, 0x4, RZ, 0xc0, !PT ;  /* 0x0000000414147812 */ /* 0x000fe400078ec0ff */
[----:B------:R-:W-:-:S02]  /*0500*/  LOP3.LUT R21, R21, 0x7c, RZ, 0xc0, !PT ;  /* 0x0000007c15157812 */ /* 0x000fc400078ec0ff */
[C---:B------:R-:W-:Y:S02]  /*0510*/  LOP3.LUT R15, R14.reuse, 0x100, RZ, 0xfc, !PT ;  /* 0x000001000e0f7812 */ /* 0x040fe400078efcff */
[----:B------:R-:W-:Y:S01]  /*0520*/  LOP3.LUT R17, R17, 0x7, R2, 0xf8, !PT ;  /* 0x0000000711117812 */ /* 0x000fe200078ef802 */
[----:B------:R-:W-:Y:S01]  /*0530*/  IMAD R21, R14, 0x4, R21 ;  /* 0x000000040e157824 */ /* 0x000fe200078e0215 */
[----:B------:R-:W-:-:S03]  /*0540*/  SHF.R.U32.HI R15, RZ, 0x1, R15 ;  /* 0x00000001ff0f7819 */ /* 0x000fc6000001160f */
[----:B------:R-:W-:Y:S01]  /*0550*/  IMAD R17, R17, 0x40, R0 ;  /* 0x0000004011117824 */ /* 0x000fe200078e0200 */
[----:B------:R-:W-:Y:S01]  /*0560*/  LOP3.LUT R15, R15, 0xfc, RZ, 0xc0, !PT ;  /* 0x000000fc0f0f7812 */ /* 0x000fe200078ec0ff */
[----:B------:R-:W2:Y:S04]  /*0570*/  LDS R24, [R21+0x4] ;  /* 0x0000040015187984 */ /* 0x000ea80000000800 */
[----:B------:R-:W-:Y:S01]  /*0580*/  IMAD R15, R14, 0x4, R15 ;  /* 0x000000040e0f7824 */ /* 0x000fe200078e020f */
[----:B------:R-:W3:Y:S04]  /*0590*/  LDS R27, [R21] ;  /* 0x00000000151b7984 */ /* 0x000ee80000000800 */
[----:B-1----:R-:W-:Y:S04]  /*05a0*/  LDS R12, [R15+0x404] ;  /* 0x000404000f0c7984 */ /* 0x002fe80000000800 */
[----:B------:R-:W-:Y:S04]  /*05b0*/  LDS R13, [R15+0x400] ;  /* 0x000400000f0d7984 */ /* 0x000fe80000000800 */
[----:B------:R-:W1:Y:S04]  /*05c0*/  LDS R25, [R21+0x8] ;  /* 0x0000080015197984 */ /* 0x000e680000000800 */
[----:B------:R-:W5:Y:S04]  /*05d0*/  LDS R26, [R21+0xc] ;  /* 0x00000c00151a7984 */ /* 0x000f680000000800 */
[----:B0-----:R-:W0:Y:S04]  /*05e0*/  LDS R23, [R15+0x408] ;  /* 0x000408000f177984 */ /* 0x001e280000000800 */
[----:B------:R-:W0:Y:S04]  /*05f0*/  LDS R22, [R15+0x40c] ;  /* 0x00040c000f167984 */ /* 0x000e280000000800 */
[----:B------:R-:W-:Y:S01]  /*0600*/  BAR.SYNC.DEFER_BLOCKING 0x0 ;  /* 0x0000000000007b1d */ /* 0x000fe20000010000 */
[----:B--2---:R-:W-:Y:S01]  /*0610*/  FADD R5, R24, R5 ;  /* 0x0000000518057221 */ /* 0x004fe20000000000 */
[----:B---3--:R-:W-:Y:S01]  /*0620*/  FADD R4, R27, R4 ;  /* 0x000000041b047221 */ /* 0x008fe20000000000 */
[----:B-1----:R-:W-:Y:S01]  /*0630*/  FADD R6, R25, R6 ;  /* 0x0000000619067221 */ /* 0x002fe20000000000 */
[----:B-----5:R-:W-:Y:S01]  /*0640*/  FADD R7, R26, R7 ;  /* 0x000000071a077221 */ /* 0x020fe20000000000 */
[----:B----4-:R-:W-:Y:S01]  /*0650*/  FADD R9, R12, R9 ;  /* 0x000000090c097221 */ /* 0x010fe20000000000 */
[----:B------:R-:W-:Y:S01]  /*0660*/  FSEL R24, R5, -INF , P0 ;  /* 0xff80000005187808 */ /* 0x000fe20000000000 */
[----:B------:R-:W-:Y:S01]  /*0670*/  FADD R14, R13, R8 ;  /* 0x000000080d0e7221 */ /* 0x000fe20000000000 */
[----:B------:R-:W-:Y:S01]  /*0680*/  FSEL R27, R4, -INF , P0 ;  /* 0xff800000041b7808 */ /* 0x000fe20000000000 */
[----:B0-----:R-:W-:Y:S01]  /*0690*/  FADD R10, R23, R10 ;  /* 0x0000000a170a7221 */ /* 0x001fe20000000000 */
[----:B------:R-:W-:Y:S01]  /*06a0*/  FSETP.NAN.AND P3, PT, R24, R24, PT ;  /* 0x000000181800720b */ /* 0x000fe20003f68000 */
[----:B------:R-:W-:Y:S01]  /*06b0*/  FADD R11, R22, R11 ;  /* 0x0000000b160b7221 */ /* 0x000fe20000000000 */
[----:B------:R-:W-:-:S02]  /*06c0*/  FSEL R29, R9, -INF , P0 ;  /* 0xff800000091d7808 */ /* 0x000fc40000000000 */
[----:B------:R-:W-:Y:S02]  /*06d0*/  FSETP.NAN.AND P1, PT, R27, R27, PT ;  /* 0x0000001b1b00720b */ /* 0x000fe40003f28000 */
[-C--:B------:R-:W-:Y:S02]  /*06e0*/  FSETP.GT.AND P2, PT, R24, R29.reuse, PT ;  /* 0x0000001d1800720b */ /* 0x080fe40003f44000 */
[----:B------:R-:W-:Y:S02]  /*06f0*/  FSEL R12, R14, -INF , P0 ;  /* 0xff8000000e0c7808 */ /* 0x000fe40000000000 */
[----:B------:R-:W-:Y:S02]  /*0700*/  FSEL R8, R6, -INF , P0 ;  /* 0xff80000006087808 */ /* 0x000fe40000000000 */
[----:B------:R-:W-:Y:S02]  /*0710*/  FSEL R13, R10, -INF , P0 ;  /* 0xff8000000a0d7808 */ /* 0x000fe40000000000 */
[----:B------:R-:W-:-:S02]  /*0720*/  @!P3 FSEL R24, R24, R29, P2 ;  /* 0x0000001d1818b208 */ /* 0x000fc40001000000 */
[C---:B------:R-:W-:Y:S02]  /*0730*/  FSETP.GT.AND P2, PT, R27.reuse, R12, PT ;  /* 0x0000000c1b00720b */ /* 0x040fe40003f44000 */
[----:B------:R-:W-:Y:S01]  /*0740*/  FSETP.NAN.AND P3, PT, R8, R8, PT ;  /* 0x000000080800720b */ /* 0x000fe20003f68000 */
[----:B------:R-:W0:Y:S01]  /*0750*/  SHFL.BFLY PT, R21, R24, 0x10, 0x1f ;  /* 0x0e001f0018157f89 */ /* 0x000e2200000e0000 */
[----:B------:R-:W-:Y:S02]  /*0760*/  @!P1 FSEL R27, R27, R12, P2 ;  /* 0x0000000c1b1b9208 */ /* 0x000fe40001000000 */
[----:B------:R-:W-:Y:S02]  /*0770*/  FSEL R12, R7, -INF , P0 ;  /* 0xff800000070c7808 */ /* 0x000fe40000000000 */
[----:B------:R-:W-:Y:S01]  /*0780*/  FSEL R15, R11, -INF , P0 ;  /* 0xff8000000b0f7808 */ /* 0x000fe20000000000 */
[----:B------:R-:W1:Y:S01]  /*0790*/  SHFL.BFLY PT, R22, R27, 0x10, 0x1f ;  /* 0x0e001f001b167f89 */ /* 0x000e6200000e0000 */
[----:B------:R-:W-:-:S02]  /*07a0*/  FSETP.NAN.AND P4, PT, R12, R12, PT ;  /* 0x0000000c0c00720b */ /* 0x000fc40003f88000 */
[----:B------:R-:W-:Y:S02]  /*07b0*/  FSETP.GT.AND P2, PT, R8, R13, PT ;  /* 0x0000000d0800720b */ /* 0x000fe40003f44000 */
[----:B------:R-:W-:Y:S02]  /*07c0*/  FSETP.GT.AND P1, PT, R12, R15, PT ;  /* 0x0000000f0c00720b */ /* 0x000fe40003f24000 */
[----:B------:R-:W-:Y:S02]  /*07d0*/  @!P3 FSEL R8, R8, R13, P2 ;  /* 0x0000000d0808b208 */ /* 0x000fe40001000000 */
[----:B------:R-:W-:-:S05]  /*07e0*/  FSETP.NAN.AND P3, PT, R24, R24, PT ;  /* 0x000000181800720b */ /* 0x000fca0003f68000 */
[----:B------:R-:W-:Y:S02]  /*07f0*/  @!P4 FSEL R12, R12, R15, P1 ;  /* 0x0000000f0c0cc208 */ /* 0x000fe40000800000 */
[----:B------:R-:W2:Y:S01]  /*0800*/  SHFL.BFLY PT, R15, R8, 0x10, 0x1f ;  /* 0x0e001f00080f7f89 */ /* 0x000ea200000e0000 */
[----:B0-----:R-:W-:-:S03]  /*0810*/  FSETP.GT.AND P2, PT, R24, R21, PT ;  /* 0x000000151800720b */ /* 0x001fc60003f44000 */
[----:B------:R-:W0:Y:S01]  /*0820*/  SHFL.BFLY PT, R23, R12, 0x10, 0x1f ;  /* 0x0e001f000c177f89 */ /* 0x000e2200000e0000 */
[----:B------:R-:W-:Y:S02]  /*0830*/  FSETP.NAN.AND P4, PT, R12, R12, PT ;  /* 0x0000000c0c00720b */ /* 0x000fe40003f88000 */
[----:B-1----:R-:W-:-:S07]  /*0840*/  FSETP.GT.AND P1, PT, R27, R22, PT ;  /* 0x000000161b00720b */ /* 0x002fce0003f24000 */
[----:B------:R-:W-:Y:S02]  /*0850*/  @!P2 FSEL R24, R24, R21, P3 ;  /* 0x000000151818a208 */ /* 0x000fe40001800000 */
[C---:B------:R-:W-:Y:S02]  /*0860*/  FSETP.NAN.AND P3, PT, R8.reuse, R8, PT ;  /* 0x000000080800720b */ /* 0x040fe40003f68000 */
[C---:B------:R-:W-:Y:S01]  /*0870*/  FSETP.NAN.AND P2, PT, R27.reuse, R27, PT ;  /* 0x0000001b1b00720b */ /* 0x040fe20003f48000 */
[----:B------:R-:W1:Y:S03]  /*0880*/  SHFL.BFLY PT, R13, R24, 0x8, 0x1f ;  /* 0x0d001f00180d7f89 */ /* 0x000e6600000e0000 */
[----:B------:R-:W-:Y:S02]  /*0890*/  @!P1 FSEL R27, R27, R22, P2 ;  /* 0x000000161b1b9208 */ /* 0x000fe40001000000 */
[----:B--2---:R-:W-:-:S03]  /*08a0*/  FSETP.GT.AND P1, PT, R8, R15, PT ;  /* 0x0000000f0800720b */ /* 0x004fc60003f24000 */
[----:B------:R-:W2:Y:S01]  /*08b0*/  SHFL.BFLY PT, R22, R27, 0x8, 0x1f ;  /* 0x0d001f001b167f89 */ /* 0x000ea200000e0000 */
[----:B0-----:R-:W-:Y:S02]  /*08c0*/  FSETP.GT.AND P2, PT, R12, R23, PT ;  /* 0x000000170c00720b */ /* 0x001fe40003f44000 */
[----:B------:R-:W-:Y:S02]  /*08d0*/  @!P3 FSEL R8, R8, R15, P1 ;  /* 0x0000000f0808b208 */ /* 0x000fe40000800000 */
[----:B------:R-:W-:Y:S02]  /*08e0*/  @!P4 FSEL R12, R12, R23, P2 ;  /* 0x000000170c0cc208 */ /* 0x000fe40001000000 */
[C---:B------:R-:W-:Y:S01]  /*08f0*/  FSETP.NAN.AND P3, PT, R24.reuse, R24, PT ;  /* 0x000000181800720b */ /* 0x040fe20003f68000 */
[----:B------:R-:W0:Y:S04]  /*0900*/  SHFL.BFLY PT, R15, R8, 0x8, 0x1f ;  /* 0x0d001f00080f7f89 */ /* 0x000e2800000e0000 */
[----:B------:R-:W3:Y:S01]  /*0910*/  SHFL.BFLY PT, R21, R12, 0x8, 0x1f ;  /* 0x0d001f000c157f89 */ /* 0x000ee200000e0000 */
[----:B-1----:R-:W-:-:S02]  /*0920*/  FSETP.GT.AND P2, PT, R24, R13, PT ;  /* 0x0000000d1800720b */ /* 0x002fc40003f44000 */
[----:B--2---:R-:W-:-:S11]  /*0930*/  FSETP.GT.AND P1, PT, R27, R22, PT ;  /* 0x000000161b00720b */ /* 0x004fd60003f24000 */
[----:B------:R-:W-:Y:S02]  /*0940*/  @!P2 FSEL R24, R24, R13, P3 ;  /* 0x0000000d1818a208 */ /* 0x000fe40001800000 */
[C---:B------:R-:W-:Y:S02]  /*0950*/  FSETP.NAN.AND P2, PT, R27.reuse, R27, PT ;  /* 0x0000001b1b00720b */ /* 0x040fe40003f48000 */
[----:B0-----:R-:W-:Y:S01]  /*0960*/  FSETP.GT.AND P3, PT, R8, R15, PT ;  /* 0x0000000f0800720b */ /* 0x001fe20003f64000 */
[----:B------:R-:W0:Y:S01]  /*0970*/  SHFL.BFLY PT, R13, R24, 0x4, 0x1f ;  /* 0x0c801f00180d7f89 */ /* 0x000e2200000e0000 */
[----:B---3--:R-:W-:Y:S02]  /*0980*/  FSETP.GT.AND P4, PT, R12, R21, PT ;  /* 0x000000150c00720b */ /* 0x008fe40003f84000 */
[----:B------:R-:W-:Y:S02]  /*0990*/  @!P1 FSEL R27, R27, R22, P2 ;  /* 0x000000161b1b9208 */ /* 0x000fe40001000000 */
[----:B------:R-:W-:-:S02]  /*09a0*/  FSETP.NAN.AND P1, PT, R8, R8, PT ;  /* 0x000000080800720b */ /* 0x000fc40003f28000 */
[----:B------:R-:W-:Y:S01]  /*09b0*/  FSETP.NAN.AND P2, PT, R12, R12, PT ;  /* 0x0000000c0c00720b */ /* 0x000fe20003f48000 */
[----:B------:R-:W1:Y:S04]  /*09c0*/  SHFL.BFLY PT, R22, R27, 0x4, 0x1f ;  /* 0x0c801f001b167f89 */ /* 0x000e6800000e0000 */
[----:B------:R-:W-:Y:S02]  /*09d0*/  @!P3 FSEL R8, R8, R15, P1 ;  /* 0x0000000f0808b208 */ /* 0x000fe40000800000 */
[----:B------:R-:W-:Y:S02]  /*09e0*/  FSETP.NAN.AND P3, PT, R24, R24, PT ;  /* 0x000000181800720b */ /* 0x000fe40003f68000 */
[----:B------:R-:W-:Y:S01]  /*09f0*/  @!P4 FSEL R12, R12, R21, P2 ;  /* 0x000000150c0cc208 */ /* 0x000fe20001000000 */
[----:B------:R-:W2:Y:S04]  /*0a00*/  SHFL.BFLY PT, R15, R8, 0x4, 0x1f ;  /* 0x0c801f00080f7f89 */ /* 0x000ea800000e0000 */
[----:B------:R-:W3:Y:S01]  /*0a10*/  SHFL.BFLY PT, R21, R12, 0x4, 0x1f ;  /* 0x0c801f000c157f89 */ /* 0x000ee200000e0000 */
[----:B0-----:R-:W-:-:S02]  /*0a20*/  FSETP.GT.AND P2, PT, R24, R13, PT ;  /* 0x0000000d1800720b */ /* 0x001fc40003f44000 */
[----:B-1----:R-:W-:-:S11]  /*0a30*/  FSETP.GT.AND P1, PT, R27, R22, PT ;  /* 0x000000161b00720b */ /* 0x002fd60003f24000 */
[----:B------:R-:W-:Y:S02]  /*0a40*/  @!P2 FSEL R24, R24, R13, P3 ;  /* 0x0000000d1818a208 */ /* 0x000fe40001800000 */
[C---:B------:R-:W-:Y:S02]  /*0a50*/  FSETP.NAN.AND P2, PT, R27.reuse, R27, PT ;  /* 0x0000001b1b00720b */ /* 0x040fe40003f48000 */
[----:B--2---:R-:W-:Y:S01]  /*0a60*/  FSETP.GT.AND P3, PT, R8, R15, PT ;  /* 0x0000000f0800720b */ /* 0x004fe20003f64000 */
        /* <DEDUP_REMOVED lines=9> */
[----:B------:R-:W-:Y:S01]  /*0b00*/  IMAD.MOV.U32 R13, RZ, RZ, R8 ;  /* 0x000000ffff0d7224 */ /* 0x000fe200078e0008 */
[----:B------:R-:W-:-:S02]  /*0b10*/  SHF.R.U32.HI R8, RZ, 0x3, R2 ;  /* 0x00000003ff087819 */ /* 0x000fc40000011602 */
[----:B------:R-:W-:Y:S01]  /*0b20*/  FSETP.NAN.AND P6, PT, R12, R12, PT ;  /* 0x0000000c0c00720b */ /* 0x000fe20003fc8000 */
[----:B------:R-:W2:Y:S01]  /*0b30*/  SHFL.BFLY PT, R21, R12, 0x2, 0x1f ;  /* 0x0c401f000c157f89 */ /* 0x000ea200000e0000 */
[----:B------:R-:W-:Y:S01]  /*0b40*/  LOP3.LUT R15, R8, 0x4, RZ, 0xc0, !PT ;  /* 0x00000004080f7812 */ /* 0x000fe200078ec0ff */
[----:B------:R-:W-:Y:S01]  /*0b50*/  IMAD.SHL.U32 R8, R20, 0x8, RZ ;  /* 0x0000000814087824 */ /* 0x000fe200078e00ff */
[----:B0-----:R-:W-:Y:S01]  /*0b60*/  FSETP.GT.AND P2, PT, R24, R23, PT ;  /* 0x000000171800720b */ /* 0x001fe20003f44000 */
[----:B------:R-:W0:Y:S02]  /*0b70*/  SHFL.BFLY PT, R26, R13, 0x2, 0x1f ;  /* 0x0c401f000d1a7f89 */ /* 0x000e2400000e0000 */
[----:B------:R-:W-:Y:S01]  /*0b80*/  IMAD.IADD R8, R8, 0x1, R15 ;  /* 0x0000000108087824 */ /* 0x000fe200078e020f */
[----:B-1----:R-:W-:-:S09]  /*0b90*/  FSETP.GT.AND P1, PT, R27, R22, PT ;  /* 0x000000161b00720b */ /* 0x002fd20003f24000 */
[----:B------:R-:W-:Y:S02]  /*0ba0*/  @!P2 SEL R24, R24, R23, P3 ;  /* 0x000000171818a207 */ /* 0x000fe40001800000 */
[C---:B------:R-:W-:Y:S02]  /*0bb0*/  FSETP.NAN.AND P2, PT, R27.reuse, R27, PT ;  /* 0x0000001b1b00720b */ /* 0x040fe40003f48000 */
[----:B------:R-:W-:Y:S02]  /*0bc0*/  LOP3.LUT P3, RZ, R2, 0x1e, RZ, 0xc0, !PT ;  /* 0x0000001e02ff7812 */ /* 0x000fe4000786c0ff */
[----:B--2---:R-:W-:Y:S02]  /*0bd0*/  FSETP.GT.AND P5, PT, R12, R21, PT ;  /* 0x000000150c00720b */ /* 0x004fe40003fa4000 */
[----:B------:R-:W-:Y:S02]  /*0be0*/  @!P1 SEL R27, R27, R22, P2 ;  /* 0x000000161b1b9207 */ /* 0x000fe40001000000 */
[----:B0-----:R-:W-:-:S02]  /*0bf0*/  FSETP.GT.AND P4, PT, R13, R26, PT ;  /* 0x0000001a0d00720b */ /* 0x001fc40003f84000 */
[----:B------:R-:W-:Y:S02]  /*0c00*/  FSETP.NAN.AND P1, PT, R13, R13, PT ;  /* 0x0000000d0d00720b */ /* 0x000fe40003f28000 */
[----:B------:R-:W-:-:S03]  /*0c10*/  ISETP.GE.U32.AND P2, PT, R2, 0x10, PT ;  /* 0x000000100200780c */ /* 0x000fc60003f46070 */
[----:B------:R-:W-:Y:S02]  /*0c20*/  @!P3 STS [R8], R27 ;  /* 0x0000001b0800b388 */ /* 0x000fe40000000800 */
[----:B------:R-:W-:Y:S02]  /*0c30*/  @!P5 SEL R12, R12, R21, P6 ;  /* 0x000000150c0cd207 */ /* 0x000fe40003000000 */
[----:B------:R-:W-:Y:S02]  /*0c40*/  @!P3 STS [R8+0x8], R24 ;  /* 0x000008180800b388 */ /* 0x000fe40000000800 */
[----:B------:R-:W-:Y:S02]  /*0c50*/  @!P4 SEL R13, R13, R26, P1 ;  /* 0x0000001a0d0dc207 */ /* 0x000fe40000800000 */
[----:B------:R-:W-:Y:S01]  /*0c60*/  @!P3 STS [R8+0x18], R12 ;  /* 0x0000180c0800b388 */ /* 0x000fe20000000800 */
[----:B------:R-:W-:-:S03]  /*0c70*/  LOP3.LUT P1, RZ, R2, 0x3f1, RZ, 0xc0, !PT ;  /* 0x000003f102ff7812 */ /* 0x000fc6000782c0ff */
[----:B------:R-:W-:Y:S04]  /*0c80*/  @!P3 STS [R8+0x10], R13 ;  /* 0x0000100d0800b388 */ /* 0x000fe80000000800 */
[----:B------:R-:W-:Y:S06]  /*0c90*/  BAR.SYNC.DEFER_BLOCKING 0x0 ;  /* 0x0000000000007b1d */ /* 0x000fec0000010000 */
[----:B------:R-:W0:Y:S04]  /*0ca0*/  @!P2 LDS R19, [R2.X4] ;  /* 0x000000000213a984 */ /* 0x000e280000004800 */
[----:B0-----:R-:W0:Y:S01]  /*0cb0*/  SHFL.BFLY PT, R22, R19, 0x1, 0x1f ;  /* 0x0c201f0013167f89 */ /* 0x001e2200000e0000 */
[----:B------:R-:W-:-:S02]  /*0cc0*/  FSETP.NAN.AND P5, PT, R19, R19, PT ;  /* 0x000000131300720b */ /* 0x000fc40003fa8000 */
[----:B0-----:R-:W-:-:S04]  /*0cd0*/  FSETP.GT.AND P4, PT, R19, R22, PT ;  /* 0x000000161300720b */ /* 0x001fc80003f84000 */
[----:B------:R-:W-:-:S04]  /*0ce0*/  SEL R22, R19, R22, P4 ;  /* 0x0000001613167207 */ /* 0x000fc80002000000 */
[----:B------:R-:W-:-:S05]  /*0cf0*/  SEL R21, R19, R22, P5 ;  /* 0x0000001613157207 */ /* 0x000fca0002800000 */
[----:B------:R-:W-:Y:S04]  /*0d00*/  @!P1 STS [R2.X4], R21 ;  /* 0x0000001502009388 */ /* 0x000fe80000004800 */
[----:B------:R-:W-:Y:S06]  /*0d10*/  BAR.SYNC.DEFER_BLOCKING 0x0 ;  /* 0x0000000000007b1d */ /* 0x000fec0000010000 */
[----:B------:R-:W0:Y:S04]  /*0d20*/  LDS R15, [R20.X8] ;  /* 0x00000000140f7984 */ /* 0x000e280000008800 */
[----:B------:R-:W1:Y:S04]  /*0d30*/  LDS R12, [R20.X8+0x8] ;  /* 0x00000800140c7984 */ /* 0x000e680000008800 */
[----:B------:R-:W2:Y:S01]  /*0d40*/  LDS R13, [R20.X8+0x10] ;  /* 0x00001000140d7984 */ /* 0x000ea20000008800 */
[--C-:B0-----:R-:W-:Y:S01]  /*0d50*/  FADD R4, R4, -R15.reuse ;  /* 0x8000000f04047221 */ /* 0x101fe20000000000 */
[----:B------:R-:W-:-:S03]  /*0d60*/  FADD R14, R14, -R15 ;  /* 0x8000000f0e0e7221 */ /* 0x000fc60000000000 */
[----:B------:R-:W-:Y:S01]  /*0d70*/  FMUL R19, R4, 1.4426950216293334961 ;  /* 0x3fb8aa3b04137820 */ /* 0x000fe20000400000 */
[----:B------:R-:W-:Y:S01]  /*0d80*/  FMUL R14, R14, 1.4426950216293334961 ;  /* 0x3fb8aa3b0e0e7820 */ /* 0x000fe20000400000 */
[----:B------:R-:W0:Y:S01]  /*0d90*/  LDS R4, [R20.X8+0x18] ;  /* 0x0000180014047984 */ /* 0x000e220000008800 */
[--C-:B-1----:R-:W-:Y:S01]  /*0da0*/  FADD R9, R9, -R12.reuse ;  /* 0x8000000c09097221 */ /* 0x102fe20000000000 */
[----:B------:R-:W-:Y:S01]  /*0db0*/  FADD R5, R5, -R12 ;  /* 0x8000000c05057221 */ /* 0x000fe20000000000 */
[----:B------:R-:W-:Y:S01]  /*0dc0*/  FSETP.GEU.AND P5, PT, R19, -126, PT ;  /* 0xc2fc00001300780b */ /* 0x000fe20003fae000 */
[--C-:B--2---:R-:W-:Y:S01]  /*0dd0*/  FADD R6, R6, -R13.reuse ;  /* 0x8000000d06067221 */ /* 0x104fe20000000000 */
[----:B------:R-:W-:Y:S01]  /*0de0*/  BAR.SYNC.DEFER_BLOCKING 0x0 ;  /* 0x0000000000007b1d */ /* 0x000fe20000010000 */
[----:B------:R-:W-:Y:S01]  /*0df0*/  FSETP.GEU.AND P4, PT, R14, -126, PT ;  /* 0xc2fc00000e00780b */ /* 0x000fe20003f8e000 */
[----:B------:R-:W-:Y:S01]  /*0e00*/  FMUL R21, R9, 1.4426950216293334961 ;  /* 0x3fb8aa3b09157820 */ /* 0x000fe20000400000 */
[----:B------:R-:W-:Y:S01]  /*0e10*/  FMUL R5, R5, 1.4426950216293334961 ;  /* 0x3fb8aa3b05057820 */ /* 0x000fe20000400000 */
[----:B------:R-:W-:Y:S01]  /*0e20*/  FMUL R9, R6, 1.4426950216293334961 ;  /* 0x3fb8aa3b06097820 */ /* 0x000fe20000400000 */
[----:B------:R-:W-:-:S03]  /*0e30*/  FADD R10, R10, -R13 ;  /* 0x8000000d0a0a7221 */ /* 0x000fc60000000000 */
[----:B------:R-:W-:Y:S01]  /*0e40*/  FSETP.GEU.AND P6, PT, R5, -126, PT ;  /* 0xc2fc00000500780b */ /* 0x000fe20003fce000 */
[----:B------:R-:W-:Y:S02]  /*0e50*/  FMUL R10, R10, 1.4426950216293334961 ;  /* 0x3fb8aa3b0a0a7820 */ /* 0x000fe40000400000 */
[----:B------:R-:W-:-:S03]  /*0e60*/  @!P5 FMUL R19, R19, 0.5 ;  /* 0x3f0000001313d820 */ /* 0x000fc60000400000 */
[----:B------:R-:W-:-:S03]  /*0e70*/  @!P4 FMUL R14, R14, 0.5 ;  /* 0x3f0000000e0ec820 */ /* 0x000fc60000400000 */
[----:B------:R-:W1:Y:S04]  /*0e80*/  MUFU.EX2 R19, R19 ;  /* 0x0000001300137308 */ /* 0x000e680000000800 */
[----:B------:R-:W-:Y:S01]  /*0e90*/  @!P6 FMUL R5, R5, 0.5 ;  /* 0x3f0000000505e820 */ /* 0x000fe20000400000 */
[----:B------:R-:W-:Y:S03]  /*0ea0*/  STS [R20.X8], R15 ;  /* 0x0000000f14007388 */ /* 0x000fe60000008800 */
[----:B------:R-:W2:Y:S01]  /*0eb0*/  MUFU.EX2 R22, R14 ;  /* 0x0000000e00167308 */ /* 0x000ea20000000800 */
[----:B------:R-:W-:Y:S04]  /*0ec0*/  STS [R20.X8+0x8], R12 ;  /* 0x0000080c14007388 */ /* 0x000fe80000008800 */
[----:B------:R-:W-:Y:S01]  /*0ed0*/  STS [R20.X8+0x10], R13 ;  /* 0x0000100d14007388 */ /* 0x000fe20000008800 */
[----:B-1----:R-:W-:Y:S01]  /*0ee0*/  @!P5 FMUL R19, R19, R19 ;  /* 0x000000131313d220 */ /* 0x002fe20000400000 */
[----:B------:R-:W-:Y:S01]  /*0ef0*/  FSETP.GEU.AND P5, PT, R21, -126, PT ;  /* 0xc2fc00001500780b */ /* 0x000fe20003fae000 */
[----:B------:R-:W1:Y:S01]  /*0f00*/  MUFU.EX2 R6, R5 ;  /* 0x0000000500067308 */ /* 0x000e620000000800 */
[--C-:B0-----:R-:W-:Y:S01]  /*0f10*/  FADD R7, R7, -R4.reuse ;  /* 0x8000000407077221 */ /* 0x101fe20000000000 */
[----:B------:R-:W-:Y:S01]  /*0f20*/  FADD R11, R11, -R4 ;  /* 0x800000040b0b7221 */ /* 0x000fe20000000000 */
[----:B------:R-:W-:Y:S02]  /*0f30*/  STS [R20.X8+0x18], R4 ;  /* 0x0000180414007388 */ /* 0x000fe40000008800 */
[----:B------:R-:W-:Y:S01]  /*0f40*/  FMUL R7, R7, 1.4426950216293334961 ;  /* 0x3fb8aa3b07077820 */ /* 0x000fe20000400000 */
[----:B--2---:R-:W-:Y:S01]  /*0f50*/  @!P4 FMUL R22, R22, R22 ;  /* 0x000000161616c220 */ /* 0x004fe20000400000 */
[----:B------:R-:W-:Y:S01]  /*0f60*/  BAR.SYNC.DEFER_BLOCKING 0x0 ;  /* 0x0000000000007b1d */ /* 0x000fe20000010000 */
[----:B------:R-:W-:Y:S01]  /*0f70*/  FSETP.GEU.AND P4, PT, R9, -126, PT ;  /* 0xc2fc00000900780b */ /* 0x000fe20003f8e000 */
[----:B------:R-:W-:Y:S01]  /*0f80*/  FMUL R11, R11, 1.4426950216293334961 ;  /* 0x3fb8aa3b0b0b7820 */ /* 0x000fe20000400000 */
[----:B------:R-:W-:-:S02]  /*0f90*/  FADD R19, R19, R22 ;  /* 0x0000001613137221 */ /* 0x000fc40000000000 */
[----:B------:R-:W-:-:S03]  /*0fa0*/  @!P5 FMUL R21, R21, 0.5 ;  /* 0x3f0000001515d820 */ /* 0x000fc60000400000 */
[----:B------:R-:W-:Y:S01]  /*0fb0*/  FSEL R19, R19, RZ, P0 ;  /* 0x000000ff13137208 */ /* 0x000fe20000000000 */
[----:B-1----:R-:W-:Y:S01]  /*0fc0*/  @!P6 FMUL R6, R6, R6 ;  /* 0x000000060606e220 */ /* 0x002fe20000400000 */
[----:B------:R-:W-:Y:S01]  /*0fd0*/  FSETP.GEU.AND P6, PT, R10, -126, PT ;  /* 0xc2fc00000a00780b */ /* 0x000fe20003fce000 */
[----:B------:R-:W0:Y:S03]  /*0fe0*/  MUFU.EX2 R21, R21 ;  /* 0x0000001500157308 */ /* 0x000e260000000800 */
[----:B------:R-:W-:-:S05]  /*0ff0*/  @!P4 FMUL R9, R9, 0.5 ;  /* 0x3f0000000909c820 */ /* 0x000fca0000400000 */
[----:B------:R-:W1:Y:S04]  /*1000*/  MUFU.EX2 R14, R9 ;  /* 0x00000009000e7308 */ /* 0x000e680000000800 */
[----:B------:R-:W-:Y:S01]  /*1010*/  @!P6 FMUL R10, R10, 0.5 ;  /* 0x3f0000000a0ae820 */ /* 0x000fe20000400000 */
[----:B0-----:R-:W-:Y:S01]  /*1020*/  @!P5 FMUL R21, R21, R21 ;  /* 0x000000151515d220 */ /* 0x001fe20000400000 */
[----:B------:R-:W-:Y:S02]  /*1030*/  FSETP.GEU.AND P5, PT, R7, -126, PT ;  /* 0xc2fc00000700780b */ /* 0x000fe40003fae000 */
[----:B------:R0:W2:Y:S01]  /*1040*/  MUFU.EX2 R9, R10 ;  /* 0x0000000a00097308 */ /* 0x0000a20000000800 */
[----:B------:R-:W-:Y:S01]  /*1050*/  FADD R6, R6, R21 ;  /* 0x0000001506067221 */ /* 0x000fe20000000000 */
[----:B-1----:R-:W-:Y:S01]  /*1060*/  @!P4 FMUL R14, R14, R14 ;  /* 0x0000000e0e0ec220 */ /* 0x002fe20000400000 */
[----:B------:R-:W-:-:S03]  /*1070*/  FSETP.GEU.AND P4, PT, R11, -126, PT ;  /* 0xc2fc00000b00780b */ /* 0x000fc60003f8e000 */
[----:B------:R-:W-:Y:S01]  /*1080*/  FSEL R6, R6, RZ, P0 ;  /* 0x000000ff06067208 */ /* 0x000fe20000000000 */
[----:B0-----:R-:W0:Y:S04]  /*1090*/  SHFL.BFLY PT, R10, R19, 0x10, 0x1f ;  /* 0x0e001f00130a7f89 */ /* 0x001e2800000e0000 */
[----:B------:R-:W-:-:S04]  /*10a0*/  @!P5 FMUL R7, R7, 0.5 ;  /* 0x3f0000000707d820 */ /* 0x000fc80000400000 */
[----:B------:R1:W3:Y:S01]  /*10b0*/  MUFU.EX2 R5, R7 ;  /* 0x0000000700057308 */ /* 0x0002e20000000800 */
[----:B--2---:R-:W-:Y:S01]  /*10c0*/  @!P6 FMUL R9, R9, R9 ;  /* 0x000000090909e220 */ /* 0x004fe20000400000 */
[----:B------:R-:W-:-:S03]  /*10d0*/  @!P4 FMUL R11, R11, 0.5 ;  /* 0x3f0000000b0bc820 */ /* 0x000fc60000400000 */
[----:B------:R-:W-:-:S03]  /*10e0*/  FADD R9, R14, R9 ;  /* 0x000000090e097221 */ /* 0x000fc60000000000 */
[----:B------:R-:W2:Y:S01]  /*10f0*/  MUFU.EX2 R24, R11 ;  /* 0x0000000b00187308 */ /* 0x000ea20000000800 */
[----:B-1----:R-:W1:Y:S01]  /*1100*/  SHFL.BFLY PT, R7, R6, 0x10, 0x1f ;  /* 0x0e001f0006077f89 */ /* 0x002e6200000e0000 */
[----:B------:R-:W-:-:S05]  /*1110*/  FSEL R9, R9, RZ, P0 ;  /* 0x000000ff09097208 */ /* 0x000fca0000000000 */
[----:B------:R-:W4:Y:S01]  /*1120*/  SHFL.BFLY PT, R14, R9, 0x10, 0x1f ;  /* 0x0e001f00090e7f89 */ /* 0x000f2200000e0000 */
[----:B---3--:R-:W-:Y:S01]  /*1130*/  @!P5 FMUL R5, R5, R5 ;  /* 0x000000050505d220 */ /* 0x008fe20000400000 */
[----:B0-----:R-:W-:Y:S01]  /*1140*/  FADD R10, R19, R10 ;  /* 0x0000000a130a7221 */ /* 0x001fe20000000000 */
[----:B--2---:R-:W-:-:S04]  /*1150*/  @!P4 FMUL R24, R24, R24 ;  /* 0x000000181818c220 */ /* 0x004fc80000400000 */
[----:B------:R-:W-:-:S05]  /*1160*/  FADD R5, R5, R24 ;  /* 0x0000001805057221 */ /* 0x000fca0000000000 */
[----:B------:R-:W-:Y:S01]  /*1170*/  FSEL R5, R5, RZ, P0 ;  /* 0x000000ff05057208 */ /* 0x000fe20000000000 */
[----:B-1----:R-:W-:Y:S01]  /*1180*/  FADD R11, R6, R7 ;  /* 0x00000007060b7221 */ /* 0x002fe20000000000 */
[----:B------:R-:W-:Y:S01]  /*1190*/  LOP3.LUT P0, RZ, R3, 0x38, R2, 0xf8, !PT ;  /* 0x0000003803ff7812 */ /* 0x000fe2000780f802 */
[----:B------:R-:W0:Y:S01]  /*11a0*/  SHFL.BFLY PT, R7, R10, 0x8, 0x1f ;  /* 0x0d001f000a077f89 */ /* 0x000e2200000e0000 */
[----:B----4-:R-:W-:-:S03]  /*11b0*/  FADD R21, R9, R14 ;  /* 0x0000000e09157221 */ /* 0x010fc60000000000 */
[----:B------:R-:W1:Y:S01]  /*11c0*/  SHFL.BFLY PT, R24, R5, 0x10, 0x1f ;  /* 0x0e001f0005187f89 */ /* 0x000e6200000e0000 */
[----:B------:R-:W-:-:S03]  /*11d0*/  ISETP.LT.U32.AND P0, PT, R0, 0x40, !P0 ;  /* 0x000000400000780c */ /* 0x000fc60004701070 */
[----:B------:R-:W2:Y:S04]  /*11e0*/  SHFL.BFLY PT, R14, R11, 0x8, 0x1f ;  /* 0x0d001f000b0e7f89 */ /* 0x000ea800000e0000 */
[----:B------:R-:W3:Y:S01]  /*11f0*/  SHFL.BFLY PT, R22, R21, 0x8, 0x1f ;  /* 0x0d001f0015167f89 */ /* 0x000ee200000e0000 */
[----:B0-----:R-:W-:Y:S01]  /*1200*/  FADD R7, R10, R7 ;  /* 0x000000070a077221 */ /* 0x001fe20000000000 */
[----:B-1----:R-:W-:-:S04]  /*1210*/  FADD R24, R5, R24 ;  /* 0x0000001805187221 */ /* 0x002fc80000000000 */
[----:B------:R-:W0:Y:S01]  /*1220*/  SHFL.BFLY PT, R6, R7, 0x4, 0x1f ;  /* 0x0c801f0007067f89 */ /* 0x000e2200000e0000 */
[----:B--2---:R-:W-:-:S03]  /*1230*/  FADD R14, R11, R14 ;  /* 0x0000000e0b0e7221 */ /* 0x004fc60000000000 */
[----:B------:R-:W1:Y:S01]  /*1240*/  SHFL.BFLY PT, R23, R24, 0x8, 0x1f ;  /* 0x0d001f0018177f89 */ /* 0x000e6200000e0000 */
[----:B---3--:R-:W-:-:S03]  /*1250*/  FADD R22, R21, R22 ;  /* 0x0000001615167221 */ /* 0x008fc60000000000 */
[----:B------:R-:W2:Y:S04]  /*1260*/  SHFL.BFLY PT, R5, R14, 0x4, 0x1f ;  /* 0x0c801f000e057f89 */ /* 0x000ea800000e0000 */
[----:B------:R-:W3:Y:S01]  /*1270*/  SHFL.BFLY PT, R19, R22, 0x4, 0x1f ;  /* 0x0c801f0016137f89 */ /* 0x000ee200000e0000 */
[----:B0-----:R-:W-:Y:S01]  /*1280*/  FADD R6, R7, R6 ;  /* 0x0000000607067221 */ /* 0x001fe20000000000 */
[----:B-1----:R-:W-:Y:S01]  /*1290*/  FADD R23, R24, R23 ;  /* 0x0000001718177221 */ /* 0x002fe20000000000 */
[----:B--2---:R-:W-:-:S04]  /*12a0*/  FADD R9, R14, R5 ;  /* 0x000000050e097221 */ /* 0x004fc80000000000 */
[----:B------:R-:W0:Y:S01]  /*12b0*/  SHFL.BFLY PT, R26, R23, 0x4, 0x1f ;  /* 0x0c801f00171a7f89 */ /* 0x000e2200000e0000 */
[----:B---3--:R-:W-:-:S03]  /*12c0*/  FADD R19, R22, R19 ;  /* 0x0000001316137221 */ /* 0x008fc60000000000 */
[----:B------:R-:W1:Y:S04]  /*12d0*/  SHFL.BFLY PT, R5, R6, 0x2, 0x1f ;  /* 0x0c401f0006057f89 */ /* 0x000e6800000e0000 */
[----:B------:R-:W2:Y:S04]  /*12e0*/  SHFL.BFLY PT, R24, R19, 0x2, 0x1f ;  /* 0x0c401f0013187f89 */ /* 0x000ea800000e0000 */
[----:B------:R-:W3:Y:S01]  /*12f0*/  SHFL.BFLY PT, R10, R9, 0x2, 0x1f ;  /* 0x0c401f00090a7f89 */ /* 0x000ee200000e0000 */
[----:B0-----:R-:W-:Y:S01]  /*1300*/  FADD R26, R23, R26 ;  /* 0x0000001a171a7221 */ /* 0x001fe20000000000 */
[----:B-1----:R-:W-:-:S04]  /*1310*/  FADD R21, R6, R5 ;  /* 0x0000000506157221 */ /* 0x002fc80000000000 */
[----:B------:R-:W0:Y:S01]  /*1320*/  SHFL.BFLY PT, R7, R26, 0x2, 0x1f ;  /* 0x0c401f001a077f89 */ /* 0x000e2200000e0000 */
[----:B------:R-:W-:Y:S01]  /*1330*/  LOP3.LUT R5, R2, 0x7, RZ, 0xc0, !PT ;  /* 0x0000000702057812 */ /* 0x000fe200078ec0ff */
[----:B--2---:R-:W-:Y:S01]  /*1340*/  FADD R23, R19, R24 ;  /* 0x0000001813177221 */ /* 0x004fe20000000000 */
[----:B---3--:R-:W-:Y:S01]  /*1350*/  FADD R25, R9, R10 ;  /* 0x0000000a09197221 */ /* 0x008fe20000000000 */
[----:B0-----:R-:W-:Y:S02]  /*1360*/  FADD R19, R26, R7 ;  /* 0x000000071a137221 */ /* 0x001fe40000000000 */
[----:B------:R-:W-:Y:S04]  /*1370*/  LDS R7, [R5.X8] ;  /* 0x0000000005077984 */ /* 0x000fe80000008800 */
[----:B------:R-:W-:Y:S06]  /*1380*/  BAR.SYNC.DEFER_BLOCKING 0x0 ;  /* 0x0000000000007b1d */ /* 0x000fec0000010000 */
[----:B------:R-:W-:Y:S04]  /*1390*/  @!P3 STS [R8], R21 ;  /* 0x000000150800b388 */ /* 0x000fe80000000800 */
[----:B------:R-:W-:Y:S04]  /*13a0*/  @!P3 STS [R8+0x8], R25 ;  /* 0x000008190800b388 */ /* 0x000fe80000000800 */
[----:B------:R-:W-:Y:S04]  /*13b0*/  @!P3 STS [R8+0x10], R23 ;  /* 0x000010170800b388 */ /* 0x000fe80000000800 */
[----:B------:R-:W-:Y:S04]  /*13c0*/  @!P3 STS [R8+0x18], R19 ;  /* 0x000018130800b388 */ /* 0x000fe80000000800 */
[----:B------:R-:W-:Y:S06]  /*13d0*/  BAR.SYNC.DEFER_BLOCKING 0x0 ;  /* 0x0000000000007b1d */ /* 0x000fec0000010000 */
[----:B------:R-:W0:Y:S04]  /*13e0*/  @!P2 LDS R16, [R2.X4] ;  /* 0x000000000210a984 */ /* 0x000e280000004800 */
[----:B0-----:R-:W0:Y:S02]  /*13f0*/  SHFL.BFLY PT, R9, R16, 0x1, 0x1f ;  /* 0x0c201f0010097f89 */ /* 0x001e2400000e0000 */
[----:B0-----:R-:W-:-:S05]  /*1400*/  FADD R9, R16, R9 ;  /* 0x0000000910097221 */ /* 0x001fca0000000000 */
[----:B------:R0:W-:Y:S04]  /*1410*/  @!P1 STS [R2.X4], R9 ;  /* 0x0000000902009388 */ /* 0x0001e80000004800 */
[----:B------:R-:W-:Y:S01]  /*1420*/  BAR.SYNC.DEFER_BLOCKING 0x0 ;  /* 0x0000000000007b1d */ /* 0x000fe20000010000 */
[----:B0-----:R-:W-:-:S05]  /*1430*/  IMAD.WIDE R2, R17, R18, c[0x0][0x170] ;  /* 0x00005c0011027625 */ /* 0x001fca00078e0212 */
[----:B------:R-:W0:Y:S04]  /*1440*/  LDS R11, [R20.X8] ;  /* 0x00000000140b7984 */ /* 0x000e280000008800 */
[----:B------:R-:W1:Y:S04]  /*1450*/  LDS R15, [R20.X8+0x8] ;  /* 0x00000800140f7984 */ /* 0x000e680000008800 */
[----:B------:R-:W2:Y:S04]  /*1460*/  LDS R13, [R20.X8+0x10] ;  /* 0x00001000140d7984 */ /* 0x000ea80000008800 */
[----:B------:R-:W3:Y:S04]  /*1470*/  LDS R21, [R20.X8+0x18] ;  /* 0x0000180014157984 */ /* 0x000ee80000008800 */
[----:B------:R-:W-:Y:S06]  /*1480*/  BAR.SYNC.DEFER_BLOCKING 0x0 ;  /* 0x0000000000007b1d */ /* 0x000fec0000010000 */
[----:B0-----:R0:W-:Y:S04]  /*1490*/  STS [R20.X8], R11 ;  /* 0x0000000b14007388 */ /* 0x0011e80000008800 */
[----:B-1----:R0:W-:Y:S04]  /*14a0*/  STS [R20.X8+0x8], R15 ;  /* 0x0000080f14007388 */ /* 0x0021e80000008800 */
[----:B--2---:R0:W-:Y:S04]  /*14b0*/  STS [R20.X8+0x10], R13 ;  /* 0x0000100d14007388 */ /* 0x0041e80000008800 */
[----:B---3--:R0:W-:Y:S04]  /*14c0*/  STS [R20.X8+0x18], R21 ;  /* 0x0000181514007388 */ /* 0x0081e80000008800 */
[----:B------:R-:W-:Y:S06]  /*14d0*/  BAR.SYNC.DEFER_BLOCKING 0x0 ;  /* 0x0000000000007b1d */ /* 0x000fec0000010000 */
[----:B------:R0:W-:Y:S01]  /*14e0*/  @P0 STG.E [R2.64], R7 ;  /* 0x0000000702000986 */ /* 0x0001e2000c101904 */
[----:B------:R-:W-:Y:S05]  /*14f0*/  @!P0 EXIT ;  /* 0x000000000000894d */ /* 0x000fea0003800000 */
[----:B------:R-:W1:Y:S01]  /*1500*/  LDS R5, [R5.X8] ;  /* 0x0000000005057984 */ /* 0x000e620000008800 */
[----:B------:R-:W-:-:S05]  /*1510*/  IMAD.WIDE R18, R17, R18, c[0x0][0x178] ;  /* 0x00005e0011127625 */ /* 0x000fca00078e0212 */
[----:B-1----:R-:W-:Y:S01]  /*1520*/  STG.E [R18.64], R5 ;  /* 0x0000000512007986 */ /* 0x002fe2000c101904 */
[----:B------:R-:W-:Y:S05]  /*1530*/  EXIT ;  /* 0x000000000000794d */ /* 0x000fea0003800000 */
.L_x_0:
[----:B------:R-:W-:-:S00]  /*1540*/  BRA `(.L_x_0) ;  /* 0xfffffff000007947 */ /* 0x000fc0000383ffff */
[----:B------:R-:W-:-:S00]  /*1550*/  NOP ;  /* 0x0000000000007918 */ /* 0x000fc00000000000 */
        /* <DEDUP_REMOVED lines=10> */
.L_x_1:


//--------------------- .nv.shared.triton_per_fused_add_2 --------------------------
	.section	.nv.shared.triton_per_fused_add_2,"aw",@nobits
	.sectionflags	@""
	.align	16
